	.headerflags	@"EF_CUDA_TEXMODE_UNIFIED EF_CUDA_64BIT_ADDRESS EF_CUDA_ACCELERATORS EF_CUDA_SM90 EF_CUDA_VIRTUAL_SM(EF_CUDA_SM90)"
	.elftype	@"ET_EXEC"


//--------------------- .nv.info                  --------------------------
	.section	.nv.info,"",@"SHT_CUDA_INFO"
	.align	4


	//----- nvinfo : EIATTR_REGCOUNT
	.align		4
        /*0000*/ 	.byte	0x04, 0x2f
        /*0002*/ 	.short	(.L_1 - .L_0)
	.align		4
.L_0:
        /*0004*/ 	.word	index@(triton_poi_fused__weight_norm_interface_convolution_15)
        /*0008*/ 	.word	0x00000020


	//----- nvinfo : EIATTR_MIN_STACK_SIZE
	.align		4
.L_1:
        /*000c*/ 	.byte	0x04, 0x12
        /*000e*/ 	.short	(.L_3 - .L_2)
	.align		4
.L_2:
        /*0010*/ 	.word	index@(triton_poi_fused__weight_norm_interface_convolution_15)
        /*0014*/ 	.word	0x00000000


	//----- nvinfo : EIATTR_FRAME_SIZE
	.align		4
.L_3:
        /*0018*/ 	.byte	0x04, 0x11
        /*001a*/ 	.short	(.L_5 - .L_4)
	.align		4
.L_4:
        /*001c*/ 	.word	index@(triton_poi_fused__weight_norm_interface_convolution_15)
        /*0020*/ 	.word	0x00000000


	//----- nvinfo : EIATTR_MIN_STACK_SIZE
	.align		4
.L_5:
        /*0024*/ 	.byte	0x04, 0x12
        /*0026*/ 	.short	(.L_7 - .L_6)
	.align		4
.L_6:
        /*0028*/ 	.word	index@(triton_poi_fused__weight_norm_interface_convolution_15)
        /*002c*/ 	.word	0x00000000
.L_7:


//--------------------- .nv.info.triton_poi_fused__weight_norm_interface_convolution_15 --------------------------
	.section	.nv.info.triton_poi_fused__weight_norm_interface_convolution_15,"",@"SHT_CUDA_INFO"
	.sectionflags	@""
	.align	4


	//----- nvinfo : EIATTR_CUDA_API_VERSION
	.align		4
        /*0000*/ 	.byte	0x04, 0x37
        /*0002*/ 	.short	(.L_9 - .L_8)
.L_8:
        /*0004*/ 	.word	0x0000007c


	//----- nvinfo : EIATTR_KPARAM_INFO
	.align		4
.L_9:
        /*0008*/ 	.byte	0x04, 0x17
        /*000a*/ 	.short	(.L_11 - .L_10)
.L_10:
        /*000c*/ 	.word	0x00000000
        /*0010*/ 	.short	0x0006
        /*0012*/ 	.short	0x002c
        /*0014*/ 	.byte	0x00, 0xf0, 0x11, 0x00


	//----- nvinfo : EIATTR_KPARAM_INFO
	.align		4
.L_11:
        /*0018*/ 	.byte	0x04, 0x17
        /*001a*/ 	.short	(.L_13 - .L_12)
.L_12:
        /*001c*/ 	.word	0x00000000
        /*0020*/ 	.short	0x0005
        /*0022*/ 	.short	0x0028
        /*0024*/ 	.byte	0x00, 0xf0, 0x11, 0x00


	//----- nvinfo : EIATTR_KPARAM_INFO
	.align		4
.L_13:
        /*0028*/ 	.byte	0x04, 0x17
        /*002a*/ 	.short	(.L_15 - .L_14)
.L_14:
        /*002c*/ 	.word	0x00000000
        /*0030*/ 	.short	0x0004
        /*0032*/ 	.short	0x0020
        /*0034*/ 	.byte	0x00, 0xf4, 0x21, 0x00


	//----- nvinfo : EIATTR_KPARAM_INFO
	.align		4
.L_15:
        /*0038*/ 	.byte	0x04, 0x17
        /*003a*/ 	.short	(.L_17 - .L_16)
.L_16:
        /*003c*/ 	.word	0x00000000
        /*0040*/ 	.short	0x0003
        /*0042*/ 	.short	0x0018
        /*0044*/ 	.byte	0x00, 0xf4, 0x21, 0x00


	//----- nvinfo : EIATTR_KPARAM_INFO
	.align		4
.L_17:
        /*0048*/ 	.byte	0x04, 0x17
        /*004a*/ 	.short	(.L_19 - .L_18)
.L_18:
        /*004c*/ 	.word	0x00000000
        /*0050*/ 	.short	0x0002
        /*0052*/ 	.short	0x0010
        /*0054*/ 	.byte	0x00, 0xf4, 0x21, 0x00


	//----- nvinfo : EIATTR_KPARAM_INFO
	.align		4
.L_19:
        /*0058*/ 	.byte	0x04, 0x17
        /*005a*/ 	.short	(.L_21 - .L_20)
.L_20:
        /*005c*/ 	.word	0x00000000
        /*0060*/ 	.short	0x0001
        /*0062*/ 	.short	0x0008
        /*0064*/ 	.byte	0x00, 0xf4, 0x21, 0x00


	//----- nvinfo : EIATTR_KPARAM_INFO
	.align		4
.L_21:
        /*0068*/ 	.byte	0x04, 0x17
        /*006a*/ 	.short	(.L_23 - .L_22)
.L_22:
        /*006c*/ 	.word	0x00000000
        /*0070*/ 	.short	0x0000
        /*0072*/ 	.short	0x0000
        /*0074*/ 	.byte	0x00, 0xf4, 0x21, 0x00


	//----- nvinfo : EIATTR_SPARSE_MMA_MASK
	.align		4
.L_23:
        /*0078*/ 	.byte	0x03, 0x50
        /*007a*/ 	.short	0x0000


	//----- nvinfo : EIATTR_MAXREG_COUNT
	.align		4
        /*007c*/ 	.byte	0x03, 0x1b
        /*007e*/ 	.short	0x00ff


	//----- nvinfo : EIATTR_EXIT_INSTR_OFFSETS
	.align		4
        /*0080*/ 	.byte	0x04, 0x1c
        /*0082*/ 	.short	(.L_25 - .L_24)


	//   ....[0]....
.L_24:
        /*0084*/ 	.word	0x00000e80


	//   ....[1]....
        /*0088*/ 	.word	0x00000ec0


	//----- nvinfo : EIATTR_REQNTID
	.align		4
.L_25:
        /*008c*/ 	.byte	0x04, 0x10
        /*008e*/ 	.short	(.L_27 - .L_26)
.L_26:
        /*0090*/ 	.word	0x00000080
        /*0094*/ 	.word	0x00000001
        /*0098*/ 	.word	0x00000001


	//----- nvinfo : EIATTR_CBANK_PARAM_SIZE
	.align		4
.L_27:
        /*009c*/ 	.byte	0x03, 0x19
        /*009e*/ 	.short	0x0030


	//----- nvinfo : EIATTR_PARAM_CBANK
	.align		4
        /*00a0*/ 	.byte	0x04, 0x0a
        /*00a2*/ 	.short	(.L_29 - .L_28)
	.align		4
.L_28:
        /*00a4*/ 	.word	index@(.nv.constant0.triton_poi_fused__weight_norm_interface_convolution_15)
        /*00a8*/ 	.short	0x0210
        /*00aa*/ 	.short	0x0030


	//----- nvinfo : EIATTR_SW_WAR
	.align		4
.L_29:
        /*00ac*/ 	.byte	0x04, 0x36
        /*00ae*/ 	.short	(.L_31 - .L_30)
.L_30:
        /*00b0*/ 	.word	0x00000008
.L_31:


//--------------------- .nv.callgraph             --------------------------
	.section	.nv.callgraph,"",@"SHT_CUDA_CALLGRAPH"
	.align	4
	.sectionentsize	8
	.align		4
        /*0000*/ 	.word	0x00000000
	.align		4
        /*0004*/ 	.word	0xffffffff
	.align		4
        /*0008*/ 	.word	0x00000000
	.align		4
        /*000c*/ 	.word	0xfffffffe
	.align		4
        /*0010*/ 	.word	0x00000000
	.align		4
        /*0014*/ 	.word	0xfffffffd
	.align		4
        /*0018*/ 	.word	0x00000000
	.align		4
        /*001c*/ 	.word	0xfffffffc


//--------------------- .text.triton_poi_fused__weight_norm_interface_convolution_15 --------------------------
	.section	.text.triton_poi_fused__weight_norm_interface_convolution_15,"ax",@progbits
	.sectionflags	@"SHF_BARRIERS=1"
	.align	128
        .global         triton_poi_fused__weight_norm_interface_convolution_15
        .type           triton_poi_fused__weight_norm_interface_convolution_15,@function
        .size           triton_poi_fused__weight_norm_interface_convolution_15,(.L_x_1 - triton_poi_fused__weight_norm_interface_convolution_15)
        .other          triton_poi_fused__weight_norm_interface_convolution_15,@"STO_CUDA_ENTRY STV_DEFAULT"
triton_poi_fused__weight_norm_interface_convolution_15:
.text.triton_poi_fused__weight_norm_interface_convolution_15:
[----:B------:R-:W0:Y:S01]  /*0000*/  LDC R1, c[0x0][0x28] ;  /* 0x00000a00ff017b82 */ /* 0x000e220000000800 */
[----:B------:R-:W1:Y:S07]  /*0010*/  S2R R2, SR_TID.X ;  /* 0x0000000000027919 */ /* 0x000e6e0000002100 */
[----:B------:R-:W2:Y:S01]  /*0020*/  LDC.64 R16, c[0x0][0x210] ;  /* 0x00008400ff107b82 */ /* 0x000ea20000000a00 */
[----:B------:R-:W-:Y:S01]  /*0030*/  CS2R R8, SRZ ;  /* 0x0000000000087805 */ /* 0x000fe2000001ff00 */
[----:B------:R-:W-:Y:S01]  /*0040*/  ULDC.64 UR6, c[0x0][0x208] ;  /* 0x0000820000067ab9 */ /* 0x000fe20000000a00 */
[----:B------:R-:W3:Y:S01]  /*0050*/  S2R R10, SR_CTAID.Y ;  /* 0x00000000000a7919 */ /* 0x000ee20000002600 */
[----:B------:R-:W4:Y:S01]  /*0060*/  S2R R6, SR_CTAID.X ;  /* 0x0000000000067919 */ /* 0x000f220000002500 */
[----:B------:R-:W-:-:S03]  /*0070*/  CS2R R14, SRZ ;  /* 0x00000000000e7805 */ /* 0x000fc6000001ff00 */
[----:B------:R-:W5:Y:S01]  /*0080*/  S2UR UR5, SR_CgaCtaId ;  /* 0x00000000000579c3 */ /* 0x000f620000008800 */
[----:B------:R-:W-:-:S07]  /*0090*/  UMOV UR4, 0x400 ;  /* 0x0000040000047882 */ /* 0x000fce0000000000 */
[----:B------:R-:W2:Y:S01]  /*00a0*/  LDC.64 R20, c[0x0][0x220] ;  /* 0x00008800ff147b82 */ /* 0x000ea20000000a00 */
[----:B-1----:R-:W-:Y:S02]  /*00b0*/  SHF.L.U32 R4, R2, 0x2, RZ ;  /* 0x0000000202047819 */ /* 0x002fe400000006ff */
[----:B---3--:R-:W-:Y:S02]  /*00c0*/  SHF.L.U32 R5, R10, 0xa, RZ ;  /* 0x0000000a0a057819 */ /* 0x008fe400000006ff */
[----:B------:R-:W-:Y:S02]  /*00d0*/  LOP3.LUT R4, R4, 0x1fc, RZ, 0xc0, !PT ;  /* 0x000001fc04047812 */ /* 0x000fe400078ec0ff */
[----:B----4-:R-:W-:Y:S02]  /*00e0*/  ISETP.GE.AND P0, PT, R6, 0x19, PT ;  /* 0x000000190600780c */ /* 0x010fe40003f06270 */
[----:B------:R-:W-:-:S04]  /*00f0*/  LOP3.LUT R0, R5, R4, RZ, 0xfc, !PT ;  /* 0x0000000405007212 */ /* 0x000fc800078efcff */
[----:B------:R-:W-:-:S04]  /*0100*/  SHF.R.S32.HI R3, RZ, 0x1f, R0 ;  /* 0x0000001fff037819 */ /* 0x000fc80000011400 */
[----:B------:R-:W-:-:S04]  /*0110*/  LEA.HI R3, R3, R0, RZ, 0x6 ;  /* 0x0000000003037211 */ /* 0x000fc800078f30ff */
[----:B------:R-:W-:Y:S02]  /*0120*/  LOP3.LUT R7, R3, 0xffffffc0, RZ, 0xc0, !PT ;  /* 0xffffffc003077812 */ /* 0x000fe400078ec0ff */
[----:B------:R-:W-:Y:S02]  /*0130*/  SHF.R.S32.HI R3, RZ, 0x6, R3 ;  /* 0x00000006ff037819 */ /* 0x000fe40000011403 */
[----:B------:R-:W-:-:S04]  /*0140*/  IADD3 R7, R0, -R7, RZ ;  /* 0x8000000700077210 */ /* 0x000fc80007ffe0ff */
[----:B------:R-:W-:Y:S02]  /*0150*/  LEA R13, R6, R7, 0x6 ;  /* 0x00000007060d7211 */ /* 0x000fe400078e30ff */
[----:B------:R-:W-:Y:S02]  /*0160*/  SHF.R.S32.HI R7, RZ, 0x15, R10 ;  /* 0x00000015ff077819 */ /* 0x000fe4000001140a */
[----:B------:R-:W-:Y:S01]  /*0170*/  CS2R R10, SRZ ;  /* 0x00000000000a7805 */ /* 0x000fe2000001ff00 */
[----:B------:R-:W-:Y:S01]  /*0180*/  IMAD R3, R3, 0x640, R13 ;  /* 0x0000064003037824 */ /* 0x000fe200078e020d */
[----:B------:R-:W-:-:S03]  /*0190*/  SGXT R7, R7, 0x1 ;  /* 0x000000010707781a */ /* 0x000fc60000000200 */
[----:B--2---:R-:W-:Y:S01]  /*01a0*/  IMAD.WIDE R18, R3, 0x4, R16 ;  /* 0x0000000403127825 */ /* 0x004fe200078e0210 */
[----:B------:R-:W-:-:S04]  /*01b0*/  LEA.HI R0, R7, R0, RZ, 0x6 ;  /* 0x0000000007007211 */ /* 0x000fc800078f30ff */
[----:B------:R1:W2:Y:S01]  /*01c0*/  @!P0 LDG.E.EL.128 R8, desc[UR6][R18.64] ;  /* 0x0000000612088981 */ /* 0x0002a2000c2e1d00 */
[----:B------:R-:W-:-:S04]  /*01d0*/  IADD3 R0, R0, 0x200, RZ ;  /* 0x0000020000007810 */ /* 0x000fc80007ffe0ff */
[----:B------:R-:W-:-:S05]  /*01e0*/  SHF.R.S32.HI R0, RZ, 0x6, R0 ;  /* 0x00000006ff007819 */ /* 0x000fca0000011400 */
[----:B------:R-:W-:Y:S01]  /*01f0*/  IMAD R0, R0, 0x640, R13 ;  /* 0x0000064000007824 */ /* 0x000fe200078e020d */
[----:B------:R-:W-:-:S03]  /*0200*/  CS2R R12, SRZ ;  /* 0x00000000000c7805 */ /* 0x000fc6000001ff00 */
[----:B------:R-:W-:-:S05]  /*0210*/  IMAD.WIDE R22, R0, 0x4, R16 ;  /* 0x0000000400167825 */ /* 0x000fca00078e0210 */
[----:B------:R3:W4:Y:S01]  /*0220*/  @!P0 LDG.E.EL.128 R12, desc[UR6][R22.64] ;  /* 0x00000006160c8981 */ /* 0x000722000c2e1d00 */
[----:B-----5:R-:W-:Y:S01]  /*0230*/  UPRMT UR4, UR5, 0x654, UR4 ;  /* 0x0000065405047896 */ /* 0x020fe20008000004 */
[----:B-1----:R-:W-:-:S04]  /*0240*/  LOP3.LUT R18, R2, 0x7f, RZ, 0xc0, !PT ;  /* 0x0000007f02127812 */ /* 0x002fc800078ec0ff */
[----:B------:R-:W-:Y:S02]  /*0250*/  LOP3.LUT R25, R18, 0x80, RZ, 0xfc, !PT ;  /* 0x0000008012197812 */ /* 0x000fe400078efcff */
[----:B------:R-:W-:Y:S02]  /*0260*/  LEA R16, R4, UR4, 0x3 ;  /* 0x0000000404107c11 */ /* 0x000fe4000f8e18ff */
[C---:B------:R-:W-:Y:S02]  /*0270*/  LOP3.LUT R19, R18.reuse, 0x100, RZ, 0xfc, !PT ;  /* 0x0000010012137812 */ /* 0x040fe400078efcff */
[C---:B---3--:R-:W-:Y:S02]  /*0280*/  LOP3.LUT R22, R18.reuse, 0x180, RZ, 0xfc, !PT ;  /* 0x0000018012167812 */ /* 0x048fe400078efcff */
[----:B------:R-:W-:Y:S02]  /*0290*/  LEA R24, R18, UR4, 0x3 ;  /* 0x0000000412187c11 */ /* 0x000fe4000f8e18ff */
[----:B------:R-:W-:-:S02]  /*02a0*/  LEA R25, R25, UR4, 0x3 ;  /* 0x0000000419197c11 */ /* 0x000fc4000f8e18ff */
[----:B------:R-:W-:-:S04]  /*02b0*/  LOP3.LUT R17, R5, 0x80, R18, 0xfe, !PT ;  /* 0x0000008005117812 */ /* 0x000fc800078efe12 */
[----:B------:R-:W-:-:S04]  /*02c0*/  LEA.HI R29, R7, R17, RZ, 0x6 ;  /* 0x00000011071d7211 */ /* 0x000fc800078f30ff */
[----:B------:R-:W-:Y:S01]  /*02d0*/  SHF.R.S32.HI R29, RZ, 0x6, R29 ;  /* 0x00000006ff1d7819 */ /* 0x000fe2000001141d */
[----:B--2---:R1:W-:Y:S04]  /*02e0*/  STS [R16], R8 ;  /* 0x0000000810007388 */ /* 0x0043e80000000800 */
[----:B------:R2:W-:Y:S04]  /*02f0*/  STS [R16+0x8], R9 ;  /* 0x0000080910007388 */ /* 0x0005e80000000800 */
[----:B------:R-:W-:Y:S01]  /*0300*/  STS [R16+0x10], R10 ;  /* 0x0000100a10007388 */ /* 0x000fe20000000800 */
[----:B-1----:R-:W-:-:S03]  /*0310*/  LEA R8, R19, UR4, 0x3 ;  /* 0x0000000413087c11 */ /* 0x002fc6000f8e18ff */
[----:B------:R1:W-:Y:S01]  /*0320*/  STS [R16+0x18], R11 ;  /* 0x0000180b10007388 */ /* 0x0003e20000000800 */
[----:B--2---:R-:W-:Y:S01]  /*0330*/  LEA R9, R22, UR4, 0x3 ;  /* 0x0000000416097c11 */ /* 0x004fe2000f8e18ff */
[----:B------:R-:W-:Y:S01]  /*0340*/  BAR.SYNC.DEFER_BLOCKING 0x0 ;  /* 0x0000000000007b1d */ /* 0x000fe20000010000 */
[----:B01----:R-:W-:-:S07]  /*0350*/  IMAD.WIDE R10, R29, 0x4, R20 ;  /* 0x000000041d0a7825 */ /* 0x003fce00078e0214 */
[----:B------:R-:W0:Y:S01]  /*0360*/  LDC.64 R22, c[0x0][0x218] ;  /* 0x00008600ff167b82 */ /* 0x000e220000000a00 */
[----:B------:R-:W-:Y:S04]  /*0370*/  LDS R19, [R24] ;  /* 0x0000000018137984 */ /* 0x000fe80000000800 */
[----:B------:R-:W1:Y:S04]  /*0380*/  LDS R28, [R25] ;  /* 0x00000000191c7984 */ /* 0x000e680000000800 */
[----:B------:R-:W2:Y:S04]  /*0390*/  LDS R27, [R8] ;  /* 0x00000000081b7984 */ /* 0x000ea80000000800 */
[----:B------:R-:W3:Y:S01]  /*03a0*/  LDS R26, [R9] ;  /* 0x00000000091a7984 */ /* 0x000ee20000000800 */
[----:B------:R-:W-:Y:S06]  /*03b0*/  BAR.SYNC.DEFER_BLOCKING 0x0 ;  /* 0x0000000000007b1d */ /* 0x000fec0000010000 */
[----:B----4-:R-:W-:Y:S04]  /*03c0*/  STS [R16], R12 ;  /* 0x0000000c10007388 */ /* 0x010fe80000000800 */
[----:B------:R4:W-:Y:S04]  /*03d0*/  STS [R16+0x8], R13 ;  /* 0x0000080d10007388 */ /* 0x0009e80000000800 */
[----:B------:R5:W-:Y:S04]  /*03e0*/  STS [R16+0x10], R14 ;  /* 0x0000100e10007388 */ /* 0x000be80000000800 */
[----:B------:R0:W-:Y:S01]  /*03f0*/  STS [R16+0x18], R15 ;  /* 0x0000180f10007388 */ /* 0x0001e20000000800 */
[----:B------:R-:W-:Y:S06]  /*0400*/  BAR.SYNC.DEFER_BLOCKING 0x0 ;  /* 0x0000000000007b1d */ /* 0x000fec0000010000 */
[----:B----4-:R0:W4:Y:S01]  /*0410*/  LDG.E.EL R13, desc[UR6][R10.64] ;  /* 0x000000060a0d7981 */ /* 0x010122000c2e1900 */
[----:B-----5:R-:W-:Y:S01]  /*0420*/  LOP3.LUT R14, R5, 0x100, R18, 0xfe, !PT ;  /* 0x00000100050e7812 */ /* 0x020fe200078efe12 */
[----:B------:R-:W-:-:S02]  /*0430*/  IMAD R17, R17, 0x19, R6 ;  /* 0x0000001911117824 */ /* 0x000fc400078e0206 */
[----:B------:R-:W5:Y:S04]  /*0440*/  LDS R24, [R24] ;  /* 0x0000000018187984 */ /* 0x000f680000000800 */
[----:B------:R-:W1:Y:S01]  /*0450*/  LDS R25, [R25] ;  /* 0x0000000019197984 */ /* 0x000e620000000800 */
[----:B0-----:R-:W-:-:S05]  /*0460*/  IMAD.WIDE R10, R29, 0x4, R22 ;  /* 0x000000041d0a7825 */ /* 0x001fca00078e0216 */
[----:B------:R0:W2:Y:S01]  /*0470*/  LDG.E.EL R29, desc[UR6][R10.64] ;  /* 0x000000060a1d7981 */ /* 0x0000a2000c2e1900 */
[----:B------:R-:W-:-:S04]  /*0480*/  LEA.HI R12, R7, R14, RZ, 0x6 ;  /* 0x0000000e070c7211 */ /* 0x000fc800078f30ff */
[----:B------:R-:W-:-:S05]  /*0490*/  SHF.R.S32.HI R16, RZ, 0x6, R12 ;  /* 0x00000006ff107819 */ /* 0x000fca000001140c */
[----:B0-----:R-:W-:Y:S01]  /*04a0*/  IMAD.WIDE R10, R16, 0x4, R20 ;  /* 0x00000004100a7825 */ /* 0x001fe200078e0214 */
[C---:B----4-:R-:W-:Y:S02]  /*04b0*/  FSETP.GT.AND P1, PT, |R13|.reuse, 8.50705917302346158658e+37, PT ;  /* 0x7e8000000d00780b */ /* 0x050fe40003f24200 */
[----:B------:R-:W-:-:S11]  /*04c0*/  FSETP.GEU.AND P2, PT, |R13|, 1.175494350822287508e-38, PT ;  /* 0x008000000d00780b */ /* 0x000fd60003f4e200 */
[----:B------:R-:W-:Y:S01]  /*04d0*/  @P1 FMUL R13, R13, 0.25 ;  /* 0x3e8000000d0d1820 */ /* 0x000fe20000400000 */
[----:B--2---:R-:W-:-:S03]  /*04e0*/  @P1 FMUL R29, R29, 0.25 ;  /* 0x3e8000001d1d1820 */ /* 0x004fc60000400000 */
[----:B------:R-:W-:Y:S01]  /*04f0*/  @!P2 FMUL R13, R13, 16777216 ;  /* 0x4b8000000d0da820 */ /* 0x000fe20000400000 */
[----:B------:R-:W-:-:S05]  /*0500*/  @!P2 FMUL R29, R29, 16777216 ;  /* 0x4b8000001d1da820 */ /* 0x000fca0000400000 */
[----:B------:R-:W0:Y:S02]  /*0510*/  MUFU.RCP R13, R13 ;  /* 0x0000000d000d7308 */ /* 0x000e240000001000 */
[----:B0-----:R-:W-:Y:S01]  /*0520*/  FMUL R15, R13, R29 ;  /* 0x0000001d0d0f7220 */ /* 0x001fe20000400000 */
[----:B------:R-:W-:Y:S02]  /*0530*/  IMAD.WIDE R12, R16, 0x4, R22 ;  /* 0x00000004100c7825 */ /* 0x000fe400078e0216 */
[----:B------:R-:W2:Y:S04]  /*0540*/  LDG.E.EL R16, desc[UR6][R10.64] ;  /* 0x000000060a107981 */ /* 0x000ea8000c2e1900 */
[----:B------:R0:W4:Y:S02]  /*0550*/  LDG.E.EL R29, desc[UR6][R12.64] ;  /* 0x000000060c1d7981 */ /* 0x000124000c2e1900 */
[----:B0-----:R-:W-:-:S04]  /*0560*/  LOP3.LUT R13, R5, 0x180, R18, 0xfe, !PT ;  /* 0x00000180050d7812 */ /* 0x001fc800078efe12 */
[----:B------:R-:W-:-:S04]  /*0570*/  LEA.HI R11, R7, R13, RZ, 0x6 ;  /* 0x0000000d070b7211 */ /* 0x000fc800078f30ff */
[----:B------:R-:W-:Y:S01]  /*0580*/  SHF.R.S32.HI R11, RZ, 0x6, R11 ;  /* 0x00000006ff0b7819 */ /* 0x000fe2000001140b */
[----:B-1----:R-:W-:Y:S01]  /*0590*/  FMUL R15, R28, R15 ;  /* 0x0000000f1c0f7220 */ /* 0x002fe20000400000 */
[C---:B--2---:R-:W-:Y:S02]  /*05a0*/  FSETP.GT.AND P1, PT, |R16|.reuse, 8.50705917302346158658e+37, PT ;  /* 0x7e8000001000780b */ /* 0x044fe40003f24200 */
[----:B------:R-:W-:-:S11]  /*05b0*/  FSETP.GEU.AND P2, PT, |R16|, 1.175494350822287508e-38, PT ;  /* 0x008000001000780b */ /* 0x000fd60003f4e200 */
[----:B------:R-:W-:-:S04]  /*05c0*/  @P1 FMUL R16, R16, 0.25 ;  /* 0x3e80000010101820 */ /* 0x000fc80000400000 */
[----:B------:R-:W-:-:S04]  /*05d0*/  @!P2 FMUL R16, R16, 16777216 ;  /* 0x4b8000001010a820 */ /* 0x000fc80000400000 */
[----:B------:R0:W1:Y:S01]  /*05e0*/  MUFU.RCP R12, R16 ;  /* 0x00000010000c7308 */ /* 0x0000620000001000 */
[----:B----4-:R-:W-:Y:S01]  /*05f0*/  @P1 FMUL R29, R29, 0.25 ;  /* 0x3e8000001d1d1820 */ /* 0x010fe20000400000 */
[----:B0-----:R-:W-:Y:S01]  /*0600*/  LOP3.LUT R16, R5, 0x7f, R2, 0xf8, !PT ;  /* 0x0000007f05107812 */ /* 0x001fe200078ef802 */
[--C-:B------:R-:W-:Y:S02]  /*0610*/  IMAD R2, R14, 0x19, R6.reuse ;  /* 0x000000190e027824 */ /* 0x100fe400078e0206 */
[----:B------:R-:W-:Y:S01]  /*0620*/  @!P2 FMUL R29, R29, 16777216 ;  /* 0x4b8000001d1da820 */ /* 0x000fe20000400000 */
[----:B------:R-:W-:Y:S01]  /*0630*/  LEA.HI R5, R7, R16, RZ, 0x6 ;  /* 0x0000001007057211 */ /* 0x000fe200078f30ff */
[--C-:B------:R-:W-:Y:S02]  /*0640*/  IMAD R14, R16, 0x19, R6.reuse ;  /* 0x00000019100e7824 */ /* 0x100fe400078e0206 */
[----:B------:R-:W-:Y:S02]  /*0650*/  IMAD R16, R13, 0x19, R6 ;  /* 0x000000190d107824 */ /* 0x000fe400078e0206 */
[----:B------:R-:W-:Y:S01]  /*0660*/  IMAD.WIDE R6, R11, 0x4, R22 ;  /* 0x000000040b067825 */ /* 0x000fe200078e0216 */
[----:B------:R-:W-:-:S03]  /*0670*/  SHF.R.S32.HI R13, RZ, 0x6, R5 ;  /* 0x00000006ff0d7819 */ /* 0x000fc60000011405 */
[----:B------:R-:W-:-:S04]  /*0680*/  IMAD.WIDE R10, R11, 0x4, R20 ;  /* 0x000000040b0a7825 */ /* 0x000fc800078e0214 */
[----:B-1----:R-:W-:Y:S01]  /*0690*/  FMUL R12, R12, R29 ;  /* 0x0000001d0c0c7220 */ /* 0x002fe20000400000 */
[----:B------:R-:W2:Y:S01]  /*06a0*/  LDG.E.EL R6, desc[UR6][R6.64] ;  /* 0x0000000606067981 */ /* 0x000ea2000c2e1900 */
[----:B------:R-:W-:-:S04]  /*06b0*/  IMAD.WIDE R28, R13, 0x4, R22 ;  /* 0x000000040d1c7825 */ /* 0x000fc800078e0216 */
[----:B------:R-:W-:Y:S01]  /*06c0*/  FMUL R27, R27, R12 ;  /* 0x0000000c1b1b7220 */ /* 0x000fe20000400000 */
[----:B------:R-:W4:Y:S01]  /*06d0*/  LDG.E.EL R10, desc[UR6][R10.64] ;  /* 0x000000060a0a7981 */ /* 0x000f22000c2e1900 */
[----:B------:R-:W-:-:S03]  /*06e0*/  IMAD.WIDE R12, R13, 0x4, R20 ;  /* 0x000000040d0c7825 */ /* 0x000fc600078e0214 */
[----:B------:R-:W2:Y:S04]  /*06f0*/  LDG.E.EL R28, desc[UR6][R28.64] ;  /* 0x000000061c1c7981 */ /* 0x000ea8000c2e1900 */
[----:B------:R0:W2:Y:S02]  /*0700*/  LDG.E.EL R11, desc[UR6][R12.64] ;  /* 0x000000060c0b7981 */ /* 0x0000a4000c2e1900 */
[----:B0-----:R-:W-:-:S04]  /*0710*/  IADD3 R13, R5, 0x280, RZ ;  /* 0x00000280050d7810 */ /* 0x001fc80007ffe0ff */
[----:B------:R-:W-:Y:S02]  /*0720*/  SHF.R.S32.HI R13, RZ, 0x6, R13 ;  /* 0x00000006ff0d7819 */ /* 0x000fe4000001140d */
[C---:B----4-:R-:W-:Y:S02]  /*0730*/  FSETP.GT.AND P2, PT, |R10|.reuse, 8.50705917302346158658e+37, PT ;  /* 0x7e8000000a00780b */ /* 0x050fe40003f44200 */
[----:B------:R-:W-:Y:S02]  /*0740*/  FSETP.GEU.AND P4, PT, |R10|, 1.175494350822287508e-38, PT ;  /* 0x008000000a00780b */ /* 0x000fe40003f8e200 */
[C---:B--2---:R-:W-:Y:S02]  /*0750*/  FSETP.GT.AND P1, PT, |R11|.reuse, 8.50705917302346158658e+37, PT ;  /* 0x7e8000000b00780b */ /* 0x044fe40003f24200 */
[----:B------:R-:W-:-:S07]  /*0760*/  FSETP.GEU.AND P3, PT, |R11|, 1.175494350822287508e-38, PT ;  /* 0x008000000b00780b */ /* 0x000fce0003f6e200 */
[----:B------:R-:W-:-:S04]  /*0770*/  @P2 FMUL R10, R10, 0.25 ;  /* 0x3e8000000a0a2820 */ /* 0x000fc80000400000 */
[----:B------:R-:W-:-:S04]  /*0780*/  @!P4 FMUL R10, R10, 16777216 ;  /* 0x4b8000000a0ac820 */ /* 0x000fc80000400000 */
[----:B------:R-:W0:Y:S01]  /*0790*/  MUFU.RCP R7, R10 ;  /* 0x0000000a00077308 */ /* 0x000e220000001000 */
[----:B------:R-:W-:-:S04]  /*07a0*/  @P1 FMUL R11, R11, 0.25 ;  /* 0x3e8000000b0b1820 */ /* 0x000fc80000400000 */
[----:B------:R-:W-:Y:S01]  /*07b0*/  @!P3 FMUL R11, R11, 16777216 ;  /* 0x4b8000000b0bb820 */ /* 0x000fe20000400000 */
[----:B------:R-:W-:-:S05]  /*07c0*/  @P2 FMUL R6, R6, 0.25 ;  /* 0x3e80000006062820 */ /* 0x000fca0000400000 */
[----:B------:R-:W1:Y:S01]  /*07d0*/  MUFU.RCP R11, R11 ;  /* 0x0000000b000b7308 */ /* 0x000e620000001000 */
[----:B------:R-:W-:Y:S01]  /*07e0*/  @!P4 FMUL R6, R6, 16777216 ;  /* 0x4b8000000606c820 */ /* 0x000fe20000400000 */
[----:B------:R-:W-:-:S03]  /*07f0*/  @P1 FMUL R28, R28, 0.25 ;  /* 0x3e8000001c1c1820 */ /* 0x000fc60000400000 */
[----:B0-----:R-:W-:Y:S01]  /*0800*/  FMUL R29, R7, R6 ;  /* 0x00000006071d7220 */ /* 0x001fe20000400000 */
[----:B------:R-:W-:Y:S01]  /*0810*/  IADD3 R7, R5, 0x200, RZ ;  /* 0x0000020005077810 */ /* 0x000fe20007ffe0ff */
[----:B------:R-:W-:-:S03]  /*0820*/  @!P3 FMUL R28, R28, 16777216 ;  /* 0x4b8000001c1cb820 */ /* 0x000fc60000400000 */
[----:B------:R-:W-:Y:S01]  /*0830*/  SHF.R.S32.HI R7, RZ, 0x6, R7 ;  /* 0x00000006ff077819 */ /* 0x000fe20000011407 */
[----:B-1----:R-:W-:-:S04]  /*0840*/  FMUL R28, R11, R28 ;  /* 0x0000001c0b1c7220 */ /* 0x002fc80000400000 */
[----:B------:R-:W-:-:S04]  /*0850*/  IMAD.WIDE R10, R7, 0x4, R22 ;  /* 0x00000004070a7825 */ /* 0x000fc800078e0216 */
[----:B------:R-:W-:-:S04]  /*0860*/  IMAD.WIDE R6, R7, 0x4, R20 ;  /* 0x0000000407067825 */ /* 0x000fc800078e0214 */
[----:B---3--:R-:W-:Y:S01]  /*0870*/  FMUL R26, R26, R29 ;  /* 0x0000001d1a1a7220 */ /* 0x008fe20000400000 */
[----:B------:R-:W-:Y:S01]  /*0880*/  FMUL R19, R19, R28 ;  /* 0x0000001c13137220 */ /* 0x000fe20000400000 */
[----:B------:R-:W2:Y:S01]  /*0890*/  LDG.E.EL R10, desc[UR6][R10.64] ;  /* 0x000000060a0a7981 */ /* 0x000ea2000c2e1900 */
[----:B------:R-:W-:-:S03]  /*08a0*/  IMAD.WIDE R28, R13, 0x4, R22 ;  /* 0x000000040d1c7825 */ /* 0x000fc600078e0216 */
[----:B------:R-:W3:Y:S01]  /*08b0*/  LDG.E.EL R6, desc[UR6][R6.64] ;  /* 0x0000000606067981 */ /* 0x000ee2000c2e1900 */
[----:B------:R-:W-:-:S03]  /*08c0*/  IMAD.WIDE R12, R13, 0x4, R20 ;  /* 0x000000040d0c7825 */ /* 0x000fc600078e0214 */
[----:B------:R0:W4:Y:S04]  /*08d0*/  LDG.E.EL R28, desc[UR6][R28.64] ;  /* 0x000000061c1c7981 */ /* 0x000128000c2e1900 */
[----:B------:R-:W2:Y:S04]  /*08e0*/  LDG.E.EL R11, desc[UR6][R12.64] ;  /* 0x000000060c0b7981 */ /* 0x000ea8000c2e1900 */
[----:B0-----:R-:W-:Y:S01]  /*08f0*/  LDS R29, [R9] ;  /* 0x00000000091d7984 */ /* 0x001fe20000000800 */
[C---:B---3--:R-:W-:Y:S02]  /*0900*/  FSETP.GT.AND P1, PT, |R6|.reuse, 8.50705917302346158658e+37, PT ;  /* 0x7e8000000600780b */ /* 0x048fe40003f24200 */
[----:B------:R-:W-:-:S02]  /*0910*/  FSETP.GEU.AND P3, PT, |R6|, 1.175494350822287508e-38, PT ;  /* 0x008000000600780b */ /* 0x000fc40003f6e200 */
[C---:B--2---:R-:W-:Y:S02]  /*0920*/  FSETP.GT.AND P2, PT, |R11|.reuse, 8.50705917302346158658e+37, PT ;  /* 0x7e8000000b00780b */ /* 0x044fe40003f44200 */
[----:B------:R-:W-:-:S07]  /*0930*/  FSETP.GEU.AND P4, PT, |R11|, 1.175494350822287508e-38, PT ;  /* 0x008000000b00780b */ /* 0x000fce0003f8e200 */
[----:B------:R-:W-:-:S04]  /*0940*/  @P1 FMUL R6, R6, 0.25 ;  /* 0x3e80000006061820 */ /* 0x000fc80000400000 */
[----:B------:R-:W-:Y:S01]  /*0950*/  @!P3 FMUL R6, R6, 16777216 ;  /* 0x4b8000000606b820 */ /* 0x000fe20000400000 */
[----:B------:R-:W-:-:S03]  /*0960*/  @P2 FMUL R11, R11, 0.25 ;  /* 0x3e8000000b0b2820 */ /* 0x000fc60000400000 */
[----:B------:R-:W0:Y:S01]  /*0970*/  MUFU.RCP R7, R6 ;  /* 0x0000000600077308 */ /* 0x000e220000001000 */
[----:B------:R-:W-:Y:S01]  /*0980*/  @!P4 FMUL R11, R11, 16777216 ;  /* 0x4b8000000b0bc820 */ /* 0x000fe20000400000 */
[----:B------:R-:W-:-:S06]  /*0990*/  @P1 FMUL R10, R10, 0.25 ;  /* 0x3e8000000a0a1820 */ /* 0x000fcc0000400000 */
[----:B------:R-:W1:Y:S01]  /*09a0*/  MUFU.RCP R11, R11 ;  /* 0x0000000b000b7308 */ /* 0x000e620000001000 */
[----:B------:R-:W-:Y:S01]  /*09b0*/  @!P3 FMUL R10, R10, 16777216 ;  /* 0x4b8000000a0ab820 */ /* 0x000fe20000400000 */
[----:B----4-:R-:W-:-:S03]  /*09c0*/  @P2 FMUL R28, R28, 0.25 ;  /* 0x3e8000001c1c2820 */ /* 0x010fc60000400000 */
[----:B0-----:R-:W-:Y:S01]  /*09d0*/  FMUL R13, R7, R10 ;  /* 0x0000000a070d7220 */ /* 0x001fe20000400000 */
[----:B------:R-:W-:Y:S01]  /*09e0*/  IADD3 R7, R5, 0x300, RZ ;  /* 0x0000030005077810 */ /* 0x000fe20007ffe0ff */
[----:B------:R-:W-:Y:S01]  /*09f0*/  @!P4 FMUL R28, R28, 16777216 ;  /* 0x4b8000001c1cc820 */ /* 0x000fe20000400000 */
[----:B------:R-:W-:Y:S02]  /*0a00*/  IADD3 R5, R5, 0x380, RZ ;  /* 0x0000038005057810 */ /* 0x000fe40007ffe0ff */
[----:B------:R-:W-:Y:S02]  /*0a10*/  SHF.R.S32.HI R7, RZ, 0x6, R7 ;  /* 0x00000006ff077819 */ /* 0x000fe40000011407 */
[----:B------:R-:W-:Y:S01]  /*0a20*/  SHF.R.S32.HI R5, RZ, 0x6, R5 ;  /* 0x00000006ff057819 */ /* 0x000fe20000011405 */
[----:B-1----:R-:W-:Y:S02]  /*0a30*/  FMUL R12, R11, R28 ;  /* 0x0000001c0b0c7220 */ /* 0x002fe40000400000 */
[----:B------:R-:W-:-:S04]  /*0a40*/  IMAD.WIDE R10, R7, 0x4, R22 ;  /* 0x00000004070a7825 */ /* 0x000fc800078e0216 */
[--C-:B------:R-:W-:Y:S02]  /*0a50*/  IMAD.WIDE R6, R7, 0x4, R20.reuse ;  /* 0x0000000407067825 */ /* 0x100fe400078e0214 */
[----:B------:R-:W2:Y:S02]  /*0a60*/  LDG.E.EL R10, desc[UR6][R10.64] ;  /* 0x000000060a0a7981 */ /* 0x000ea4000c2e1900 */
[C---:B------:R-:W-:Y:S02]  /*0a70*/  IMAD.WIDE R20, R5.reuse, 0x4, R20 ;  /* 0x0000000405147825 */ /* 0x040fe400078e0214 */
[----:B------:R-:W3:Y:S04]  /*0a80*/  LDG.E.EL R6, desc[UR6][R6.64] ;  /* 0x0000000606067981 */ /* 0x000ee8000c2e1900 */
[----:B------:R0:W4:Y:S01]  /*0a90*/  LDG.E.EL R28, desc[UR6][R20.64] ;  /* 0x00000006141c7981 */ /* 0x000122000c2e1900 */
[----:B------:R-:W-:-:S03]  /*0aa0*/  IMAD.WIDE R22, R5, 0x4, R22 ;  /* 0x0000000405167825 */ /* 0x000fc600078e0216 */
[----:B------:R1:W1:Y:S04]  /*0ab0*/  LDS R5, [R8] ;  /* 0x0000000008057984 */ /* 0x0002680000000800 */
[----:B------:R5:W2:Y:S01]  /*0ac0*/  LDG.E.EL R22, desc[UR6][R22.64] ;  /* 0x0000000616167981 */ /* 0x000aa2000c2e1900 */
[----:B0-----:R-:W1:Y:S01]  /*0ad0*/  LDC.64 R20, c[0x0][0x228] ;  /* 0x00008a00ff147b82 */ /* 0x001e620000000a00 */
[----:B-----5:R-:W-:Y:S01]  /*0ae0*/  FMUL R13, R24, R13 ;  /* 0x0000000d180d7220 */ /* 0x020fe20000400000 */
[----:B------:R-:W-:Y:S01]  /*0af0*/  FMUL R12, R25, R12 ;  /* 0x0000000c190c7220 */ /* 0x000fe20000400000 */
[----:B------:R-:W-:Y:S02]  /*0b00*/  IADD3 R25, R14, 0x3200, RZ ;  /* 0x000032000e197810 */ /* 0x000fe40007ffe0ff */
[----:B------:R-:W-:Y:S01]  /*0b10*/  IADD3 R23, R14, 0x3e80, RZ ;  /* 0x00003e800e177810 */ /* 0x000fe20007ffe0ff */
[----:B-1----:R-:W-:Y:S01]  /*0b20*/  IMAD.WIDE R8, R17, 0x4, R20 ;  /* 0x0000000411087825 */ /* 0x002fe200078e0214 */
[----:B------:R-:W-:-:S02]  /*0b30*/  IADD3 R17, R14, 0x4b00, RZ ;  /* 0x00004b000e117810 */ /* 0x000fc40007ffe0ff */
[----:B------:R-:W-:Y:S02]  /*0b40*/  LEA R18, R18, UR4, 0x2 ;  /* 0x0000000412127c11 */ /* 0x000fe4000f8e10ff */
[----:B------:R-:W-:Y:S02]  /*0b50*/  LEA R4, R4, UR4, 0x2 ;  /* 0x0000000404047c11 */ /* 0x000fe4000f8e10ff */
[C---:B---3--:R-:W-:Y:S02]  /*0b60*/  FSETP.GT.AND P1, PT, |R6|.reuse, 8.50705917302346158658e+37, PT ;  /* 0x7e8000000600780b */ /* 0x048fe40003f24200 */
[----:B------:R-:W-:Y:S02]  /*0b70*/  FSETP.GEU.AND P3, PT, |R6|, 1.175494350822287508e-38, PT ;  /* 0x008000000600780b */ /* 0x000fe40003f6e200 */
[C---:B----4-:R-:W-:Y:S02]  /*0b80*/  FSETP.GT.AND P2, PT, |R28|.reuse, 8.50705917302346158658e+37, PT ;  /* 0x7e8000001c00780b */ /* 0x050fe40003f44200 */
[----:B------:R-:W-:-:S07]  /*0b90*/  FSETP.GEU.AND P4, PT, |R28|, 1.175494350822287508e-38, PT ;  /* 0x008000001c00780b */ /* 0x000fce0003f8e200 */
[----:B------:R-:W-:-:S04]  /*0ba0*/  @P1 FMUL R6, R6, 0.25 ;  /* 0x3e80000006061820 */ /* 0x000fc80000400000 */
[----:B------:R-:W-:Y:S01]  /*0bb0*/  @!P3 FMUL R6, R6, 16777216 ;  /* 0x4b8000000606b820 */ /* 0x000fe20000400000 */
[----:B------:R-:W-:-:S03]  /*0bc0*/  @P2 FMUL R28, R28, 0.25 ;  /* 0x3e8000001c1c2820 */ /* 0x000fc60000400000 */
[----:B------:R-:W0:Y:S01]  /*0bd0*/  MUFU.RCP R7, R6 ;  /* 0x0000000600077308 */ /* 0x000e220000001000 */
[----:B------:R-:W-:Y:S01]  /*0be0*/  @!P4 FMUL R28, R28, 16777216 ;  /* 0x4b8000001c1cc820 */ /* 0x000fe20000400000 */
[----:B--2---:R-:W-:-:S06]  /*0bf0*/  @P1 FMUL R10, R10, 0.25 ;  /* 0x3e8000000a0a1820 */ /* 0x004fcc0000400000 */
[----:B------:R-:W1:Y:S01]  /*0c00*/  MUFU.RCP R11, R28 ;  /* 0x0000001c000b7308 */ /* 0x000e620000001000 */
[----:B------:R-:W-:Y:S01]  /*0c10*/  @P2 FMUL R22, R22, 0.25 ;  /* 0x3e80000016162820 */ /* 0x000fe20000400000 */
[----:B------:R-:W-:-:S03]  /*0c20*/  @!P3 FMUL R10, R10, 16777216 ;  /* 0x4b8000000a0ab820 */ /* 0x000fc60000400000 */
[----:B------:R-:W-:Y:S01]  /*0c30*/  @!P4 FMUL R22, R22, 16777216 ;  /* 0x4b8000001616c820 */ /* 0x000fe20000400000 */
[----:B0-----:R-:W-:Y:S01]  /*0c40*/  FMUL R24, R7, R10 ;  /* 0x0000000a07187220 */ /* 0x001fe20000400000 */
[----:B------:R-:W-:Y:S01]  /*0c50*/  IMAD.WIDE R6, R14, 0x4, R20 ;  /* 0x000000040e067825 */ /* 0x000fe200078e0214 */
[----:B------:R-:W-:-:S03]  /*0c60*/  IADD3 R14, R14, 0x5780, RZ ;  /* 0x000057800e0e7810 */ /* 0x000fc60007ffe0ff */
[----:B------:R-:W-:Y:S01]  /*0c70*/  FMUL R5, R5, R24 ;  /* 0x0000001805057220 */ /* 0x000fe20000400000 */
[----:B------:R0:W-:Y:S01]  /*0c80*/  @!P0 STG.E desc[UR6][R6.64], R19 ;  /* 0x0000001306008986 */ /* 0x0001e2000c101906 */
[----:B-1----:R-:W-:Y:S01]  /*0c90*/  FMUL R22, R11, R22 ;  /* 0x000000160b167220 */ /* 0x002fe20000400000 */
[--C-:B------:R-:W-:Y:S02]  /*0ca0*/  IMAD.WIDE R10, R2, 0x4, R20.reuse ;  /* 0x00000004020a7825 */ /* 0x100fe400078e0214 */
[----:B------:R-:W-:Y:S02]  /*0cb0*/  @!P0 STG.E desc[UR6][R8.64], R15 ;  /* 0x0000000f08008986 */ /* 0x000fe4000c101906 */
[----:B------:R-:W-:Y:S01]  /*0cc0*/  FMUL R29, R29, R22 ;  /* 0x000000161d1d7220 */ /* 0x000fe20000400000 */
[--C-:B------:R-:W-:Y:S01]  /*0cd0*/  IMAD.WIDE R24, R25, 0x4, R20.reuse ;  /* 0x0000000419187825 */ /* 0x100fe200078e0214 */
[----:B------:R-:W-:Y:S03]  /*0ce0*/  @!P0 STG.E desc[UR6][R10.64], R27 ;  /* 0x0000001b0a008986 */ /* 0x000fe6000c101906 */
[----:B0-----:R-:W-:-:S04]  /*0cf0*/  IMAD.WIDE R6, R16, 0x4, R20 ;  /* 0x0000000410067825 */ /* 0x001fc800078e0214 */
[--C-:B------:R-:W-:Y:S01]  /*0d00*/  IMAD.WIDE R22, R23, 0x4, R20.reuse ;  /* 0x0000000417167825 */ /* 0x100fe200078e0214 */
[----:B------:R0:W-:Y:S03]  /*0d10*/  @!P0 STG.E desc[UR6][R6.64], R26 ;  /* 0x0000001a06008986 */ /* 0x0001e6000c101906 */
[--C-:B------:R-:W-:Y:S01]  /*0d20*/  IMAD.WIDE R16, R17, 0x4, R20.reuse ;  /* 0x0000000411107825 */ /* 0x100fe200078e0214 */
[----:B------:R-:W-:Y:S03]  /*0d30*/  @!P0 STG.E desc[UR6][R24.64], R13 ;  /* 0x0000000d18008986 */ /* 0x000fe6000c101906 */
[----:B------:R-:W-:Y:S01]  /*0d40*/  IMAD.WIDE R20, R14, 0x4, R20 ;  /* 0x000000040e147825 */ /* 0x000fe200078e0214 */
[----:B------:R-:W-:Y:S04]  /*0d50*/  @!P0 STG.E desc[UR6][R22.64], R12 ;  /* 0x0000000c16008986 */ /* 0x000fe8000c101906 */
[----:B------:R-:W-:Y:S01]  /*0d60*/  @!P0 STG.E desc[UR6][R16.64], R5 ;  /* 0x0000000510008986 */ /* 0x000fe2000c101906 */
[----:B0-----:R-:W0:Y:S03]  /*0d70*/  LDC.64 R6, c[0x0][0x230] ;  /* 0x00008c00ff067b82 */ /* 0x001e260000000a00 */
[----:B------:R-:W-:Y:S05]  /*0d80*/  @!P0 STG.E desc[UR6][R20.64], R29 ;  /* 0x0000001d14008986 */ /* 0x000fea000c101906 */
[----:B------:R-:W-:Y:S06]  /*0d90*/  BAR.SYNC.DEFER_BLOCKING 0x0 ;  /* 0x0000000000007b1d */ /* 0x000fec0000010000 */
[----:B------:R-:W-:Y:S04]  /*0da0*/  STS [R18], R19 ;  /* 0x0000001312007388 */ /* 0x000fe80000000800 */
[----:B------:R-:W-:Y:S04]  /*0db0*/  STS [R18+0x200], R15 ;  /* 0x0002000f12007388 */ /* 0x000fe80000000800 */
[----:B------:R-:W-:Y:S04]  /*0dc0*/  STS [R18+0x400], R27 ;  /* 0x0004001b12007388 */ /* 0x000fe80000000800 */
[----:B------:R-:W-:Y:S01]  /*0dd0*/  STS [R18+0x600], R26 ;  /* 0x0006001a12007388 */ /* 0x000fe20000000800 */
[----:B------:R-:W-:Y:S06]  /*0de0*/  BAR.SYNC.DEFER_BLOCKING 0x0 ;  /* 0x0000000000007b1d */ /* 0x000fec0000010000 */
[----:B------:R-:W1:Y:S02]  /*0df0*/  LDS.128 R8, [R4] ;  /* 0x0000000004087984 */ /* 0x000e640000000c00 */
[----:B------:R-:W-:Y:S01]  /*0e00*/  BAR.SYNC.DEFER_BLOCKING 0x0 ;  /* 0x0000000000007b1d */ /* 0x000fe20000010000 */
[----:B0-----:R-:W-:-:S05]  /*0e10*/  IMAD.WIDE R2, R3, 0x4, R6 ;  /* 0x0000000403027825 */ /* 0x001fca00078e0206 */
[----:B------:R0:W-:Y:S04]  /*0e20*/  STS [R18], R13 ;  /* 0x0000000d12007388 */ /* 0x0001e80000000800 */
[----:B------:R0:W-:Y:S04]  /*0e30*/  STS [R18+0x200], R12 ;  /* 0x0002000c12007388 */ /* 0x0001e80000000800 */
[----:B------:R0:W-:Y:S04]  /*0e40*/  STS [R18+0x400], R5 ;  /* 0x0004000512007388 */ /* 0x0001e80000000800 */
[----:B------:R0:W-:Y:S01]  /*0e50*/  STS [R18+0x600], R29 ;  /* 0x0006001d12007388 */ /* 0x0001e20000000800 */
[----:B------:R-:W-:Y:S06]  /*0e60*/  BAR.SYNC.DEFER_BLOCKING 0x0 ;  /* 0x0000000000007b1d */ /* 0x000fec0000010000 */
[----:B-1----:R0:W-:Y:S02]  /*0e70*/  @!P0 STG.E.128 desc[UR6][R2.64], R8 ;  /* 0x0000000802008986 */ /* 0x0021e4000c101d06 */
[----:B0-----:R-:W-:Y:S05]  /*0e80*/  @P0 EXIT ;  /* 0x000000000000094d */ /* 0x001fea0003800000 */
[----:B0-----:R-:W0:Y:S01]  /*0e90*/  LDS.128 R8, [R4] ;  /* 0x0000000004087984 */ /* 0x001e220000000c00 */
[----:B------:R-:W-:-:S05]  /*0ea0*/  IMAD.WIDE R2, R0, 0x4, R6 ;  /* 0x0000000400027825 */ /* 0x000fca00078e0206 */
[----:B0-----:R-:W-:Y:S01]  /*0eb0*/  STG.E.128 desc[UR6][R2.64], R8 ;  /* 0x0000000802007986 */ /* 0x001fe2000c101d06 */
[----:B------:R-:W-:Y:S05]  /*0ec0*/  EXIT ;  /* 0x000000000000794d */ /* 0x000fea0003800000 */
.L_x_0:
[----:B------:R-:W-:-:S00]  /*0ed0*/  BRA `(.L_x_0) ;  /* 0xfffffffc00fc7947 */ /* 0x000fc0000383ffff */
[----:B------:R-:W-:-:S00]  /*0ee0*/  NOP ;  /* 0x0000000000007918 */ /* 0x000fc00000000000 */
        /* <DEDUP_REMOVED lines=9> */
.L_x_1:


//--------------------- .nv.shared.triton_poi_fused__weight_norm_interface_convolution_15 --------------------------
	.section	.nv.shared.triton_poi_fused__weight_norm_interface_convolution_15,"aw",@nobits
	.sectionflags	@""
	.align	16
	.zero		1024


//--------------------- .nv.constant0.triton_poi_fused__weight_norm_interface_convolution_15 --------------------------
	.section	.nv.constant0.triton_poi_fused__weight_norm_interface_convolution_15,"a",@progbits
	.sectionflags	@""
	.align	4
.nv.constant0.triton_poi_fused__weight_norm_interface_convolution_15:
	.zero		576
